	.headerflags	@"EF_CUDA_TEXMODE_UNIFIED EF_CUDA_64BIT_ADDRESS EF_CUDA_ACCELERATORS EF_CUDA_SM90 EF_CUDA_VIRTUAL_SM(EF_CUDA_SM90)"
	.elftype	@"ET_EXEC"


//--------------------- .nv.info                  --------------------------
	.section	.nv.info,"",@"SHT_CUDA_INFO"
	.align	4


	//----- nvinfo : EIATTR_REGCOUNT
	.align		4
        /*0000*/ 	.byte	0x04, 0x2f
        /*0002*/ 	.short	(.L_1 - .L_0)
	.align		4
.L_0:
        /*0004*/ 	.word	index@(triton_poi_fused_convolution_1)
        /*0008*/ 	.word	0x00000012


	//----- nvinfo : EIATTR_MIN_STACK_SIZE
	.align		4
.L_1:
        /*000c*/ 	.byte	0x04, 0x12
        /*000e*/ 	.short	(.L_3 - .L_2)
	.align		4
.L_2:
        /*0010*/ 	.word	index@(triton_poi_fused_convolution_1)
        /*0014*/ 	.word	0x00000000


	//----- nvinfo : EIATTR_FRAME_SIZE
	.align		4
.L_3:
        /*0018*/ 	.byte	0x04, 0x11
        /*001a*/ 	.short	(.L_5 - .L_4)
	.align		4
.L_4:
        /*001c*/ 	.word	index@(triton_poi_fused_convolution_1)
        /*0020*/ 	.word	0x00000000


	//----- nvinfo : EIATTR_MIN_STACK_SIZE
	.align		4
.L_5:
        /*0024*/ 	.byte	0x04, 0x12
        /*0026*/ 	.short	(.L_7 - .L_6)
	.align		4
.L_6:
        /*0028*/ 	.word	index@(triton_poi_fused_convolution_1)
        /*002c*/ 	.word	0x00000000
.L_7:


//--------------------- .nv.info.triton_poi_fused_convolution_1 --------------------------
	.section	.nv.info.triton_poi_fused_convolution_1,"",@"SHT_CUDA_INFO"
	.sectionflags	@""
	.align	4


	//----- nvinfo : EIATTR_CUDA_API_VERSION
	.align		4
        /*0000*/ 	.byte	0x04, 0x37
        /*0002*/ 	.short	(.L_9 - .L_8)
.L_8:
        /*0004*/ 	.word	0x0000007c


	//----- nvinfo : EIATTR_KPARAM_INFO
	.align		4
.L_9:
        /*0008*/ 	.byte	0x04, 0x17
        /*000a*/ 	.short	(.L_11 - .L_10)
.L_10:
        /*000c*/ 	.word	0x00000000
        /*0010*/ 	.short	0x0002
        /*0012*/ 	.short	0x0010
        /*0014*/ 	.byte	0x00, 0xf0, 0x11, 0x00


	//----- nvinfo : EIATTR_KPARAM_INFO
	.align		4
.L_11:
        /*0018*/ 	.byte	0x04, 0x17
        /*001a*/ 	.short	(.L_13 - .L_12)
.L_12:
        /*001c*/ 	.word	0x00000000
        /*0020*/ 	.short	0x0001
        /*0022*/ 	.short	0x0008
        /*0024*/ 	.byte	0x00, 0xf4, 0x21, 0x00


	//----- nvinfo : EIATTR_KPARAM_INFO
	.align		4
.L_13:
        /*0028*/ 	.byte	0x04, 0x17
        /*002a*/ 	.short	(.L_15 - .L_14)
.L_14:
        /*002c*/ 	.word	0x00000000
        /*0030*/ 	.short	0x0000
        /*0032*/ 	.short	0x0000
        /*0034*/ 	.byte	0x00, 0xf4, 0x21, 0x00


	//----- nvinfo : EIATTR_SPARSE_MMA_MASK
	.align		4
.L_15:
        /*0038*/ 	.byte	0x03, 0x50
        /*003a*/ 	.short	0x0000


	//----- nvinfo : EIATTR_MAXREG_COUNT
	.align		4
        /*003c*/ 	.byte	0x03, 0x1b
        /*003e*/ 	.short	0x00ff


	//----- nvinfo : EIATTR_EXIT_INSTR_OFFSETS
	.align		4
        /*0040*/ 	.byte	0x04, 0x1c
        /*0042*/ 	.short	(.L_17 - .L_16)


	//   ....[0]....
.L_16:
        /*0044*/ 	.word	0x000001d0


	//----- nvinfo : EIATTR_REQNTID
	.align		4
.L_17:
        /*0048*/ 	.byte	0x04, 0x10
        /*004a*/ 	.short	(.L_19 - .L_18)
.L_18:
        /*004c*/ 	.word	0x00000080
        /*0050*/ 	.word	0x00000001
        /*0054*/ 	.word	0x00000001


	//----- nvinfo : EIATTR_CBANK_PARAM_SIZE
	.align		4
.L_19:
        /*0058*/ 	.byte	0x03, 0x19
        /*005a*/ 	.short	0x0014


	//----- nvinfo : EIATTR_PARAM_CBANK
	.align		4
        /*005c*/ 	.byte	0x04, 0x0a
        /*005e*/ 	.short	(.L_21 - .L_20)
	.align		4
.L_20:
        /*0060*/ 	.word	index@(.nv.constant0.triton_poi_fused_convolution_1)
        /*0064*/ 	.short	0x0210
        /*0066*/ 	.short	0x0014


	//----- nvinfo : EIATTR_SW_WAR
	.align		4
.L_21:
        /*0068*/ 	.byte	0x04, 0x36
        /*006a*/ 	.short	(.L_23 - .L_22)
.L_22:
        /*006c*/ 	.word	0x00000008
.L_23:


//--------------------- .nv.callgraph             --------------------------
	.section	.nv.callgraph,"",@"SHT_CUDA_CALLGRAPH"
	.align	4
	.sectionentsize	8
	.align		4
        /*0000*/ 	.word	0x00000000
	.align		4
        /*0004*/ 	.word	0xffffffff
	.align		4
        /*0008*/ 	.word	0x00000000
	.align		4
        /*000c*/ 	.word	0xfffffffe
	.align		4
        /*0010*/ 	.word	0x00000000
	.align		4
        /*0014*/ 	.word	0xfffffffd
	.align		4
        /*0018*/ 	.word	0x00000000
	.align		4
        /*001c*/ 	.word	0xfffffffc


//--------------------- .text.triton_poi_fused_convolution_1 --------------------------
	.section	.text.triton_poi_fused_convolution_1,"ax",@progbits
	.align	128
        .global         triton_poi_fused_convolution_1
        .type           triton_poi_fused_convolution_1,@function
        .size           triton_poi_fused_convolution_1,(.L_x_1 - triton_poi_fused_convolution_1)
        .other          triton_poi_fused_convolution_1,@"STO_CUDA_ENTRY STV_DEFAULT"
triton_poi_fused_convolution_1:
.text.triton_poi_fused_convolution_1:
[----:B------:R-:W-:Y:S01]  /*0000*/  LDC R1, c[0x0][0x28] ;  /* 0x00000a00ff017b82 */ /* 0x000fe20000000800 */
[----:B------:R-:W1:Y:S07]  /*0010*/  S2R R0, SR_TID.X ;  /* 0x0000000000007919 */ /* 0x000e6e0000002100 */
[----:B------:R-:W2:Y:S01]  /*0020*/  LDC.64 R4, c[0x0][0x218] ;  /* 0x00008600ff047b82 */ /* 0x000ea20000000a00 */
[----:B------:R-:W-:Y:S01]  /*0030*/  ULDC.64 UR4, c[0x0][0x208] ;  /* 0x0000820000047ab9 */ /* 0x000fe20000000a00 */
[----:B------:R-:W3:Y:S06]  /*0040*/  S2R R7, SR_CTAID.X ;  /* 0x0000000000077919 */ /* 0x000eec0000002500 */
[----:B------:R-:W4:Y:S01]  /*0050*/  LDC.64 R2, c[0x0][0x210] ;  /* 0x00008400ff027b82 */ /* 0x000f220000000a00 */
[----:B-1----:R-:W-:-:S04]  /*0060*/  SHF.L.U32 R0, R0, 0x2, RZ ;  /* 0x0000000200007819 */ /* 0x002fc800000006ff */
[----:B------:R-:W-:Y:S02]  /*0070*/  LOP3.LUT R0, R0, 0x1fc, RZ, 0xc0, !PT ;  /* 0x000001fc00007812 */ /* 0x000fe400078ec0ff */
[----:B---3--:R-:W-:Y:S02]  /*0080*/  SHF.R.S32.HI R6, RZ, 0x15, R7 ;  /* 0x00000015ff067819 */ /* 0x008fe40000011407 */
[----:B------:R-:W-:Y:S02]  /*0090*/  LEA R7, R7, R0, 0xa ;  /* 0x0000000007077211 */ /* 0x000fe400078e50ff */
[----:B------:R-:W-:-:S03]  /*00a0*/  SGXT R0, R6, 0x1 ;  /* 0x000000010600781a */ /* 0x000fc60000000200 */
[----:B----4-:R-:W-:Y:S01]  /*00b0*/  IMAD.WIDE R2, R7, 0x4, R2 ;  /* 0x0000000407027825 */ /* 0x010fe200078e0202 */
[----:B------:R-:W-:-:S04]  /*00c0*/  LEA.HI R0, R0, R7, RZ, 0x7 ;  /* 0x0000000700007211 */ /* 0x000fc800078f38ff */
[----:B------:R-:W-:Y:S01]  /*00d0*/  LOP3.LUT R0, R0, 0xffffff80, RZ, 0xc0, !PT ;  /* 0xffffff8000007812 */ /* 0x000fe200078ec0ff */
[----:B------:R-:W3:Y:S03]  /*00e0*/  LDG.E.128 R12, desc[UR4][R2.64+0x800] ;  /* 0x00080004020c7981 */ /* 0x000ee6000c1e1d00 */
[----:B------:R-:W-:-:S05]  /*00f0*/  IADD3 R9, R7, -R0, RZ ;  /* 0x8000000007097210 */ /* 0x000fca0007ffe0ff */
[----:B--2---:R-:W-:Y:S02]  /*0100*/  IMAD.WIDE R4, R9, 0x4, R4 ;  /* 0x0000000409047825 */ /* 0x004fe400078e0204 */
[----:B------:R-:W2:Y:S04]  /*0110*/  LDG.E.128 R8, desc[UR4][R2.64] ;  /* 0x0000000402087981 */ /* 0x000ea8000c1e1d00 */
[----:B------:R-:W2:Y:S02]  /*0120*/  LDG.E.EL.128 R4, desc[UR4][R4.64] ;  /* 0x0000000404047981 */ /* 0x000ea4000c2e1d00 */
[--C-:B--2---:R-:W-:Y:S01]  /*0130*/  FADD R8, R8, R4.reuse ;  /* 0x0000000408087221 */ /* 0x104fe20000000000 */
[----:B---3--:R-:W-:Y:S01]  /*0140*/  FADD R12, R12, R4 ;  /* 0x000000040c0c7221 */ /* 0x008fe20000000000 */
[--C-:B------:R-:W-:Y:S01]  /*0150*/  FADD R9, R9, R5.reuse ;  /* 0x0000000509097221 */ /* 0x100fe20000000000 */
[----:B------:R-:W-:Y:S01]  /*0160*/  FADD R13, R13, R5 ;  /* 0x000000050d0d7221 */ /* 0x000fe20000000000 */
[--C-:B------:R-:W-:Y:S01]  /*0170*/  FADD R10, R10, R6.reuse ;  /* 0x000000060a0a7221 */ /* 0x100fe20000000000 */
[----:B------:R-:W-:Y:S01]  /*0180*/  FADD R14, R14, R6 ;  /* 0x000000060e0e7221 */ /* 0x000fe20000000000 */
[--C-:B------:R-:W-:Y:S01]  /*0190*/  FADD R11, R11, R7.reuse ;  /* 0x000000070b0b7221 */ /* 0x100fe20000000000 */
[----:B------:R-:W-:-:S04]  /*01a0*/  FADD R15, R15, R7 ;  /* 0x000000070f0f7221 */ /* 0x000fc80000000000 */
[----:B------:R-:W-:Y:S04]  /*01b0*/  STG.E.128 desc[UR4][R2.64], R8 ;  /* 0x0000000802007986 */ /* 0x000fe8000c101d04 */
[----:B------:R-:W-:Y:S01]  /*01c0*/  STG.E.128 desc[UR4][R2.64+0x800], R12 ;  /* 0x0008000c02007986 */ /* 0x000fe2000c101d04 */
[----:B------:R-:W-:Y:S05]  /*01d0*/  EXIT ;  /* 0x000000000000794d */ /* 0x000fea0003800000 */
.L_x_0:
[----:B------:R-:W-:-:S00]  /*01e0*/  BRA `(.L_x_0) ;  /* 0xfffffffc00fc7947 */ /* 0x000fc0000383ffff */
[----:B------:R-:W-:-:S00]  /*01f0*/  NOP ;  /* 0x0000000000007918 */ /* 0x000fc00000000000 */
        /* <DEDUP_REMOVED lines=8> */
.L_x_1:


//--------------------- .nv.constant0.triton_poi_fused_convolution_1 --------------------------
	.section	.nv.constant0.triton_poi_fused_convolution_1,"a",@progbits
	.sectionflags	@""
	.align	4
.nv.constant0.triton_poi_fused_convolution_1:
	.zero		548
